//
// Generated by NVIDIA NVVM Compiler
//
// Compiler Build ID: CL-36424714
// Cuda compilation tools, release 13.0, V13.0.88
// Based on NVVM 20.0.0
//

.version 9.0
.target sm_100
.address_size 64

	// .globl	_Z26gpu_matrix_add_elementwisePfS_S_i

.visible .entry _Z26gpu_matrix_add_elementwisePfS_S_i(
	.param .u64 .ptr .align 1 _Z26gpu_matrix_add_elementwisePfS_S_i_param_0,
	.param .u64 .ptr .align 1 _Z26gpu_matrix_add_elementwisePfS_S_i_param_1,
	.param .u64 .ptr .align 1 _Z26gpu_matrix_add_elementwisePfS_S_i_param_2,
	.param .u32 _Z26gpu_matrix_add_elementwisePfS_S_i_param_3
)
{
	.reg .pred 	%p<2>;
	.reg .b32 	%r<12>;
	.reg .b32 	%f<4>;
	.reg .b64 	%rd<11>;

	ld.param.u64 	%rd1, [_Z26gpu_matrix_add_elementwisePfS_S_i_param_0];
	ld.param.u64 	%rd2, [_Z26gpu_matrix_add_elementwisePfS_S_i_param_1];
	ld.param.u64 	%rd3, [_Z26gpu_matrix_add_elementwisePfS_S_i_param_2];
	ld.param.u32 	%r2, [_Z26gpu_matrix_add_elementwisePfS_S_i_param_3];
	mov.u32 	%r3, %ctaid.x;
	mov.u32 	%r4, %ntid.x;
	mov.u32 	%r5, %tid.x;
	mad.lo.s32 	%r6, %r3, %r4, %r5;
	mov.u32 	%r7, %ctaid.y;
	mov.u32 	%r8, %ntid.y;
	mov.u32 	%r9, %tid.y;
	mad.lo.s32 	%r10, %r7, %r8, %r9;
	mad.lo.s32 	%r1, %r2, %r10, %r6;
	mul.lo.s32 	%r11, %r2, %r2;
	setp.ge.s32 	%p1, %r1, %r11;
	@%p1 bra 	$L__BB0_2;
	cvta.to.global.u64 	%rd4, %rd1;
	cvta.to.global.u64 	%rd5, %rd2;
	cvta.to.global.u64 	%rd6, %rd3;
	mul.wide.s32 	%rd7, %r1, 4;
	add.s64 	%rd8, %rd4, %rd7;
	ld.global.f32 	%f1, [%rd8];
	add.s64 	%rd9, %rd5, %rd7;
	ld.global.f32 	%f2, [%rd9];
	add.f32 	%f3, %f1, %f2;
	add.s64 	%rd10, %rd6, %rd7;
	st.global.f32 	[%rd10], %f3;
$L__BB0_2:
	ret;

}
	// .globl	_Z32gpu_matrix_add_elementwise_naivePfS_S_i
.visible .entry _Z32gpu_matrix_add_elementwise_naivePfS_S_i(
	.param .u64 .ptr .align 1 _Z32gpu_matrix_add_elementwise_naivePfS_S_i_param_0,
	.param .u64 .ptr .align 1 _Z32gpu_matrix_add_elementwise_naivePfS_S_i_param_1,
	.param .u64 .ptr .align 1 _Z32gpu_matrix_add_elementwise_naivePfS_S_i_param_2,
	.param .u32 _Z32gpu_matrix_add_elementwise_naivePfS_S_i_param_3
)
{
	.reg .pred 	%p<2>;
	.reg .b32 	%r<7>;
	.reg .b32 	%f<4>;
	.reg .b64 	%rd<11>;

	ld.param.u64 	%rd1, [_Z32gpu_matrix_add_elementwise_naivePfS_S_i_param_0];
	ld.param.u64 	%rd2, [_Z32gpu_matrix_add_elementwise_naivePfS_S_i_param_1];
	ld.param.u64 	%rd3, [_Z32gpu_matrix_add_elementwise_naivePfS_S_i_param_2];
	ld.param.u32 	%r2, [_Z32gpu_matrix_add_elementwise_naivePfS_S_i_param_3];
	mov.u32 	%r3, %ctaid.x;
	mov.u32 	%r4, %ntid.x;
	mov.u32 	%r5, %tid.x;
	mad.lo.s32 	%r1, %r3, %r4, %r5;
	mul.lo.s32 	%r6, %r2, %r2;
	setp.ge.s32 	%p1, %r1, %r6;
	@%p1 bra 	$L__BB1_2;
	cvta.to.global.u64 	%rd4, %rd1;
	cvta.to.global.u64 	%rd5, %rd2;
	cvta.to.global.u64 	%rd6, %rd3;
	mul.wide.s32 	%rd7, %r1, 4;
	add.s64 	%rd8, %rd4, %rd7;
	ld.global.f32 	%f1, [%rd8];
	add.s64 	%rd9, %rd5, %rd7;
	ld.global.f32 	%f2, [%rd9];
	add.f32 	%f3, %f1, %f2;
	add.s64 	%rd10, %rd6, %rd7;
	st.global.f32 	[%rd10], %f3;
$L__BB1_2:
	ret;

}


// ===== COMPILED SASS (sm_100) =====

	.target	sm_100

	.elftype	@"ET_EXEC"


//--------------------- .note.nv.tkinfo           --------------------------
	.section	.note.nv.tkinfo,"",@"SHT_NOTE"
	.sectionflags	@"SHF_NOTE_NV_TKINFO"
	.tkinfo
        /*0018*/ 	.word	0x00000002
        /*0030*/ 	.string	""
        /*0030*/ 	.string	"ptxas"
        /*0030*/ 	.string	"Cuda compilation tools, release 13.0, V13.0.88"
        /*0030*/ 	.string	"Build cuda_13.0.r13.0/compiler.36424714_0"
        /*0030*/ 	.string	"-arch sm_100 -m 64 "



//--------------------- .note.nv.cuinfo           --------------------------
	.section	.note.nv.cuinfo,"",@"SHT_NOTE"
	.sectionflags	@"SHF_NOTE_NV_CUINFO"
        /*0018*/ 	.short	0x0002
        /*001a*/ 	.short	0x0064
        /*001c*/ 	.short	0x0082
	.zero		2


//--------------------- .nv.info                  --------------------------
	.section	.nv.info,"",@"SHT_CUDA_INFO"
	.align	4


	//----- nvinfo : EIATTR_REGCOUNT
	.align		4
        /*0000*/ 	.byte	0x04, 0x2f
        /*0002*/ 	.short	(.L_1 - .L_0)
	.align		4
.L_0:
        /*0004*/ 	.word	index@(_Z26gpu_matrix_add_elementwisePfS_S_i)
        /*0008*/ 	.word	0x0000000c


	//----- nvinfo : EIATTR_FRAME_SIZE
	.align		4
.L_1:
        /*000c*/ 	.byte	0x04, 0x11
        /*000e*/ 	.short	(.L_3 - .L_2)
	.align		4
.L_2:
        /*0010*/ 	.word	index@(_Z26gpu_matrix_add_elementwisePfS_S_i)
        /*0014*/ 	.word	0x00000000


	//----- nvinfo : EIATTR_REGCOUNT
	.align		4
.L_3:
        /*0018*/ 	.byte	0x04, 0x2f
        /*001a*/ 	.short	(.L_5 - .L_4)
	.align		4
.L_4:
        /*001c*/ 	.word	index@(_Z32gpu_matrix_add_elementwise_naivePfS_S_i)
        /*0020*/ 	.word	0x0000000c


	//----- nvinfo : EIATTR_FRAME_SIZE
	.align		4
.L_5:
        /*0024*/ 	.byte	0x04, 0x11
        /*0026*/ 	.short	(.L_7 - .L_6)
	.align		4
.L_6:
        /*0028*/ 	.word	index@(_Z32gpu_matrix_add_elementwise_naivePfS_S_i)
        /*002c*/ 	.word	0x00000000


	//----- nvinfo : EIATTR_MIN_STACK_SIZE
	.align		4
.L_7:
        /*0030*/ 	.byte	0x04, 0x12
        /*0032*/ 	.short	(.L_9 - .L_8)
	.align		4
.L_8:
        /*0034*/ 	.word	index@(_Z32gpu_matrix_add_elementwise_naivePfS_S_i)
        /*0038*/ 	.word	0x00000000


	//----- nvinfo : EIATTR_MIN_STACK_SIZE
	.align		4
.L_9:
        /*003c*/ 	.byte	0x04, 0x12
        /*003e*/ 	.short	(.L_11 - .L_10)
	.align		4
.L_10:
        /*0040*/ 	.word	index@(_Z26gpu_matrix_add_elementwisePfS_S_i)
        /*0044*/ 	.word	0x00000000
.L_11:


//--------------------- .nv.compat                --------------------------
	.section	.nv.compat,"",@"SHT_CUDA_COMPAT_INFO"
	.align	4
        /*0000*/ 	.byte	0x02, 0x09, 0x00, 0x00, 0x02, 0x02, 0x01, 0x00, 0x02, 0x05, 0x05, 0x00, 0x03, 0x07, 0x01, 0x01
        /*0010*/ 	.byte	0x02, 0x03, 0x00, 0x00, 0x02, 0x06, 0x01, 0x00, 0x04, 0x0b, 0x08, 0x00, 0x09, 0x00, 0x00, 0x00
        /*0020*/ 	.byte	0x00, 0x00, 0x00, 0x00


//--------------------- .nv.info._Z32gpu_matrix_add_elementwise_naivePfS_S_i --------------------------
	.section	.nv.info._Z32gpu_matrix_add_elementwise_naivePfS_S_i,"",@"SHT_CUDA_INFO"
	.sectionflags	@""
	.align	4


	//----- nvinfo : EIATTR_CUDA_API_VERSION
	.align		4
        /*0000*/ 	.byte	0x04, 0x37
        /*0002*/ 	.short	(.L_13 - .L_12)
.L_12:
        /*0004*/ 	.word	0x00000082


	//----- nvinfo : EIATTR_KPARAM_INFO
	.align		4
.L_13:
        /*0008*/ 	.byte	0x04, 0x17
        /*000a*/ 	.short	(.L_15 - .L_14)
.L_14:
        /*000c*/ 	.word	0x00000000
        /*0010*/ 	.short	0x0003
        /*0012*/ 	.short	0x0018
        /*0014*/ 	.byte	0x00, 0xf0, 0x11, 0x00


	//----- nvinfo : EIATTR_KPARAM_INFO
	.align		4
.L_15:
        /*0018*/ 	.byte	0x04, 0x17
        /*001a*/ 	.short	(.L_17 - .L_16)
.L_16:
        /*001c*/ 	.word	0x00000000
        /*0020*/ 	.short	0x0002
        /*0022*/ 	.short	0x0010
        /*0024*/ 	.byte	0x00, 0xf5, 0x21, 0x00


	//----- nvinfo : EIATTR_KPARAM_INFO
	.align		4
.L_17:
        /*0028*/ 	.byte	0x04, 0x17
        /*002a*/ 	.short	(.L_19 - .L_18)
.L_18:
        /*002c*/ 	.word	0x00000000
        /*0030*/ 	.short	0x0001
        /*0032*/ 	.short	0x0008
        /*0034*/ 	.byte	0x00, 0xf5, 0x21, 0x00


	//----- nvinfo : EIATTR_KPARAM_INFO
	.align		4
.L_19:
        /*0038*/ 	.byte	0x04, 0x17
        /*003a*/ 	.short	(.L_21 - .L_20)
.L_20:
        /*003c*/ 	.word	0x00000000
        /*0040*/ 	.short	0x0000
        /*0042*/ 	.short	0x0000
        /*0044*/ 	.byte	0x00, 0xf5, 0x21, 0x00


	//----- nvinfo : EIATTR_SPARSE_MMA_MASK
	.align		4
.L_21:
        /*0048*/ 	.byte	0x03, 0x50
        /*004a*/ 	.short	0x0000


	//----- nvinfo : EIATTR_MAXREG_COUNT
	.align		4
        /*004c*/ 	.byte	0x03, 0x1b
        /*004e*/ 	.short	0x00ff


	//----- nvinfo : EIATTR_MERCURY_ISA_VERSION
	.align		4
        /*0050*/ 	.byte	0x03, 0x5f
        /*0052*/ 	.short	0x0101


	//----- nvinfo : EIATTR_VRC_CTA_INIT_COUNT
	.align		4
        /*0054*/ 	.byte	0x02, 0x4a
	.zero		1
	.zero		1


	//----- nvinfo : EIATTR_EXIT_INSTR_OFFSETS
	.align		4
        /*0058*/ 	.byte	0x04, 0x1c
        /*005a*/ 	.short	(.L_23 - .L_22)


	//   ....[0]....
.L_22:
        /*005c*/ 	.word	0x00000080


	//   ....[1]....
        /*0060*/ 	.word	0x00000140


	//----- nvinfo : EIATTR_CBANK_PARAM_SIZE
	.align		4
.L_23:
        /*0064*/ 	.byte	0x03, 0x19
        /*0066*/ 	.short	0x001c


	//----- nvinfo : EIATTR_PARAM_CBANK
	.align		4
        /*0068*/ 	.byte	0x04, 0x0a
        /*006a*/ 	.short	(.L_25 - .L_24)
	.align		4
.L_24:
        /*006c*/ 	.word	index@(.nv.constant0._Z32gpu_matrix_add_elementwise_naivePfS_S_i)
        /*0070*/ 	.short	0x0380
        /*0072*/ 	.short	0x001c


	//----- nvinfo : EIATTR_SW_WAR
	.align		4
.L_25:
        /*0074*/ 	.byte	0x04, 0x36
        /*0076*/ 	.short	(.L_27 - .L_26)
.L_26:
        /*0078*/ 	.word	0x00000008
.L_27:


//--------------------- .nv.info._Z26gpu_matrix_add_elementwisePfS_S_i --------------------------
	.section	.nv.info._Z26gpu_matrix_add_elementwisePfS_S_i,"",@"SHT_CUDA_INFO"
	.sectionflags	@""
	.align	4


	//----- nvinfo : EIATTR_CUDA_API_VERSION
	.align		4
        /*0000*/ 	.byte	0x04, 0x37
        /*0002*/ 	.short	(.L_29 - .L_28)
.L_28:
        /*0004*/ 	.word	0x00000082


	//----- nvinfo : EIATTR_KPARAM_INFO
	.align		4
.L_29:
        /*0008*/ 	.byte	0x04, 0x17
        /*000a*/ 	.short	(.L_31 - .L_30)
.L_30:
        /*000c*/ 	.word	0x00000000
        /*0010*/ 	.short	0x0003
        /*0012*/ 	.short	0x0018
        /*0014*/ 	.byte	0x00, 0xf0, 0x11, 0x00


	//----- nvinfo : EIATTR_KPARAM_INFO
	.align		4
.L_31:
        /*0018*/ 	.byte	0x04, 0x17
        /*001a*/ 	.short	(.L_33 - .L_32)
.L_32:
        /*001c*/ 	.word	0x00000000
        /*0020*/ 	.short	0x0002
        /*0022*/ 	.short	0x0010
        /*0024*/ 	.byte	0x00, 0xf5, 0x21, 0x00


	//----- nvinfo : EIATTR_KPARAM_INFO
	.align		4
.L_33:
        /*0028*/ 	.byte	0x04, 0x17
        /*002a*/ 	.short	(.L_35 - .L_34)
.L_34:
        /*002c*/ 	.word	0x00000000
        /*0030*/ 	.short	0x0001
        /*0032*/ 	.short	0x0008
        /*0034*/ 	.byte	0x00, 0xf5, 0x21, 0x00


	//----- nvinfo : EIATTR_KPARAM_INFO
	.align		4
.L_35:
        /*0038*/ 	.byte	0x04, 0x17
        /*003a*/ 	.short	(.L_37 - .L_36)
.L_36:
        /*003c*/ 	.word	0x00000000
        /*0040*/ 	.short	0x0000
        /*0042*/ 	.short	0x0000
        /*0044*/ 	.byte	0x00, 0xf5, 0x21, 0x00


	//----- nvinfo : EIATTR_SPARSE_MMA_MASK
	.align		4
.L_37:
        /*0048*/ 	.byte	0x03, 0x50
        /*004a*/ 	.short	0x0000


	//----- nvinfo : EIATTR_MAXREG_COUNT
	.align		4
        /*004c*/ 	.byte	0x03, 0x1b
        /*004e*/ 	.short	0x00ff


	//----- nvinfo : EIATTR_MERCURY_ISA_VERSION
	.align		4
        /*0050*/ 	.byte	0x03, 0x5f
        /*0052*/ 	.short	0x0101


	//----- nvinfo : EIATTR_VRC_CTA_INIT_COUNT
	.align		4
        /*0054*/ 	.byte	0x02, 0x4a
	.zero		1
	.zero		1


	//----- nvinfo : EIATTR_EXIT_INSTR_OFFSETS
	.align		4
        /*0058*/ 	.byte	0x04, 0x1c
        /*005a*/ 	.short	(.L_39 - .L_38)


	//   ....[0]....
.L_38:
        /*005c*/ 	.word	0x000000d0


	//   ....[1]....
        /*0060*/ 	.word	0x00000190


	//----- nvinfo : EIATTR_CBANK_PARAM_SIZE
	.align		4
.L_39:
        /*0064*/ 	.byte	0x03, 0x19
        /*0066*/ 	.short	0x001c


	//----- nvinfo : EIATTR_PARAM_CBANK
	.align		4
        /*0068*/ 	.byte	0x04, 0x0a
        /*006a*/ 	.short	(.L_41 - .L_40)
	.align		4
.L_40:
        /*006c*/ 	.word	index@(.nv.constant0._Z26gpu_matrix_add_elementwisePfS_S_i)
        /*0070*/ 	.short	0x0380
        /*0072*/ 	.short	0x001c


	//----- nvinfo : EIATTR_SW_WAR
	.align		4
.L_41:
        /*0074*/ 	.byte	0x04, 0x36
        /*0076*/ 	.short	(.L_43 - .L_42)
.L_42:
        /*0078*/ 	.word	0x00000008
.L_43:


//--------------------- .nv.callgraph             --------------------------
	.section	.nv.callgraph,"",@"SHT_CUDA_CALLGRAPH"
	.align	4
	.sectionentsize	8
	.align		4
        /*0000*/ 	.word	0x00000000
	.align		4
        /*0004*/ 	.word	0xffffffff
	.align		4
        /*0008*/ 	.word	0x00000000
	.align		4
        /*000c*/ 	.word	0xfffffffe
	.align		4
        /*0010*/ 	.word	0x00000000
	.align		4
        /*0014*/ 	.word	0xfffffffd
	.align		4
        /*0018*/ 	.word	0x00000000
	.align		4
        /*001c*/ 	.word	0xfffffffc


//--------------------- .text._Z32gpu_matrix_add_elementwise_naivePfS_S_i --------------------------
	.section	.text._Z32gpu_matrix_add_elementwise_naivePfS_S_i,"ax",@progbits
	.align	128
        .global         _Z32gpu_matrix_add_elementwise_naivePfS_S_i
        .type           _Z32gpu_matrix_add_elementwise_naivePfS_S_i,@function
        .size           _Z32gpu_matrix_add_elementwise_naivePfS_S_i,(.L_x_2 - _Z32gpu_matrix_add_elementwise_naivePfS_S_i)
        .other          _Z32gpu_matrix_add_elementwise_naivePfS_S_i,@"STO_CUDA_ENTRY STV_DEFAULT"
_Z32gpu_matrix_add_elementwise_naivePfS_S_i:
.text._Z32gpu_matrix_add_elementwise_naivePfS_S_i:
[----:B------:R-:W-:Y:S01]  /*0000*/  LDC R1, c[0x0][0x37c] ;  /* 0x0000df00ff017b82 */ /* 0x000fe20000000800 */
[----:B------:R-:W0:Y:S07]  /*0010*/  S2R R0, SR_TID.X ;  /* 0x0000000000007919 */ /* 0x000e2e0000002100 */
[----:B------:R-:W0:Y:S01]  /*0020*/  S2UR UR5, SR_CTAID.X ;  /* 0x00000000000579c3 */ /* 0x000e220000002500 */
[----:B------:R-:W1:Y:S07]  /*0030*/  LDCU UR4, c[0x0][0x398] ;  /* 0x00007300ff0477ac */ /* 0x000e6e0008000800 */
[----:B------:R-:W0:Y:S01]  /*0040*/  LDC R9, c[0x0][0x360] ;  /* 0x0000d800ff097b82 */ /* 0x000e220000000800 */
[----:B-1----:R-:W-:Y:S01]  /*0050*/  UIMAD UR4, UR4, UR4, URZ ;  /* 0x00000004040472a4 */ /* 0x002fe2000f8e02ff */
[----:B0-----:R-:W-:-:S05]  /*0060*/  IMAD R9, R9, UR5, R0 ;  /* 0x0000000509097c24 */ /* 0x001fca000f8e0200 */
[----:B------:R-:W-:-:S13]  /*0070*/  ISETP.GE.AND P0, PT, R9, UR4, PT ;  /* 0x0000000409007c0c */ /* 0x000fda000bf06270 */
[----:B------:R-:W-:Y:S05]  /*0080*/  @P0 EXIT ;  /* 0x000000000000094d */ /* 0x000fea0003800000 */
[----:B------:R-:W0:Y:S01]  /*0090*/  LDC.64 R2, c[0x0][0x380] ;  /* 0x0000e000ff027b82 */ /* 0x000e220000000a00 */
[----:B------:R-:W1:Y:S07]  /*00a0*/  LDCU.64 UR4, c[0x0][0x358] ;  /* 0x00006b00ff0477ac */ /* 0x000e6e0008000a00 */
[----:B------:R-:W2:Y:S08]  /*00b0*/  LDC.64 R4, c[0x0][0x388] ;  /* 0x0000e200ff047b82 */ /* 0x000eb00000000a00 */
[----:B------:R-:W3:Y:S01]  /*00c0*/  LDC.64 R6, c[0x0][0x390] ;  /* 0x0000e400ff067b82 */ /* 0x000ee20000000a00 */
[----:B0-----:R-:W-:-:S06]  /*00d0*/  IMAD.WIDE R2, R9, 0x4, R2 ;  /* 0x0000000409027825 */ /* 0x001fcc00078e0202 */
[----:B-1----:R-:W4:Y:S01]  /*00e0*/  LDG.E R2, desc[UR4][R2.64] ;  /* 0x0000000402027981 */ /* 0x002f22000c1e1900 */
[----:B--2---:R-:W-:-:S06]  /*00f0*/  IMAD.WIDE R4, R9, 0x4, R4 ;  /* 0x0000000409047825 */ /* 0x004fcc00078e0204 */
[----:B------:R-:W4:Y:S01]  /*0100*/  LDG.E R5, desc[UR4][R4.64] ;  /* 0x0000000404057981 */ /* 0x000f22000c1e1900 */
[----:B---3--:R-:W-:-:S04]  /*0110*/  IMAD.WIDE R6, R9, 0x4, R6 ;  /* 0x0000000409067825 */ /* 0x008fc800078e0206 */
[----:B----4-:R-:W-:-:S05]  /*0120*/  FADD R9, R2, R5 ;  /* 0x0000000502097221 */ /* 0x010fca0000000000 */
[----:B------:R-:W-:Y:S01]  /*0130*/  STG.E desc[UR4][R6.64], R9 ;  /* 0x0000000906007986 */ /* 0x000fe2000c101904 */
[----:B------:R-:W-:Y:S05]  /*0140*/  EXIT ;  /* 0x000000000000794d */ /* 0x000fea0003800000 */
.L_x_0:
[----:B------:R-:W-:-:S00]  /*0150*/  BRA `(.L_x_0) ;  /* 0xfffffffc00fc7947 */ /* 0x000fc0000383ffff */
[----:B------:R-:W-:-:S00]  /*0160*/  NOP ;  /* 0x0000000000007918 */ /* 0x000fc00000000000 */
        /* <DEDUP_REMOVED lines=9> */
.L_x_2:


//--------------------- .text._Z26gpu_matrix_add_elementwisePfS_S_i --------------------------
	.section	.text._Z26gpu_matrix_add_elementwisePfS_S_i,"ax",@progbits
	.align	128
        .global         _Z26gpu_matrix_add_elementwisePfS_S_i
        .type           _Z26gpu_matrix_add_elementwisePfS_S_i,@function
        .size           _Z26gpu_matrix_add_elementwisePfS_S_i,(.L_x_3 - _Z26gpu_matrix_add_elementwisePfS_S_i)
        .other          _Z26gpu_matrix_add_elementwisePfS_S_i,@"STO_CUDA_ENTRY STV_DEFAULT"
_Z26gpu_matrix_add_elementwisePfS_S_i:
.text._Z26gpu_matrix_add_elementwisePfS_S_i:
[----:B------:R-:W-:Y:S01]  /*0000*/  LDC R1, c[0x0][0x37c] ;  /* 0x0000df00ff017b82 */ /* 0x000fe20000000800 */
[----:B------:R-:W0:Y:S07]  /*0010*/  S2R R3, SR_TID.X ;  /* 0x0000000000037919 */ /* 0x000e2e0000002100 */
[----:B------:R-:W0:Y:S01]  /*0020*/  S2UR UR4, SR_CTAID.X ;  /* 0x00000000000479c3 */ /* 0x000e220000002500 */
[----:B------:R-:W1:Y:S01]  /*0030*/  LDCU UR6, c[0x0][0x398] ;  /* 0x00007300ff0677ac */ /* 0x000e620008000800 */
[----:B------:R-:W2:Y:S06]  /*0040*/  S2R R5, SR_TID.Y ;  /* 0x0000000000057919 */ /* 0x000eac0000002200 */
[----:B------:R-:W0:Y:S08]  /*0050*/  LDC R0, c[0x0][0x360] ;  /* 0x0000d800ff007b82 */ /* 0x000e300000000800 */
[----:B------:R-:W2:Y:S08]  /*0060*/  S2UR UR5, SR_CTAID.Y ;  /* 0x00000000000579c3 */ /* 0x000eb00000002600 */
[----:B------:R-:W2:Y:S01]  /*0070*/  LDC R2, c[0x0][0x364] ;  /* 0x0000d900ff027b82 */ /* 0x000ea20000000800 */
[----:B0-----:R-:W-:Y:S01]  /*0080*/  IMAD R0, R0, UR4, R3 ;  /* 0x0000000400007c24 */ /* 0x001fe2000f8e0203 */
[----:B-1----:R-:W-:Y:S01]  /*0090*/  UIMAD UR4, UR6, UR6, URZ ;  /* 0x00000006060472a4 */ /* 0x002fe2000f8e02ff */
[----:B--2---:R-:W-:-:S04]  /*00a0*/  IMAD R3, R2, UR5, R5 ;  /* 0x0000000502037c24 */ /* 0x004fc8000f8e0205 */
[----:B------:R-:W-:-:S05]  /*00b0*/  IMAD R9, R3, UR6, R0 ;  /* 0x0000000603097c24 */ /* 0x000fca000f8e0200 */
        /* <DEDUP_REMOVED lines=14> */
.L_x_1:
        /* <DEDUP_REMOVED lines=14> */
.L_x_3:


//--------------------- .nv.shared.reserved.0     --------------------------
	.section	.nv.shared.reserved.0,"aw",@nobits
	.weak		__nv_reservedSMEM_offset_0_alias
	.size		__nv_reservedSMEM_offset_0_alias, 0, 64
	.other		__nv_reservedSMEM_offset_0_alias,@"STO_CUDA_RESERVED_SHARED STV_DEFAULT"
__nv_reservedSMEM_offset_0_alias:
	.zero		0
	.zero		64


//--------------------- .nv.constant0._Z32gpu_matrix_add_elementwise_naivePfS_S_i --------------------------
	.section	.nv.constant0._Z32gpu_matrix_add_elementwise_naivePfS_S_i,"a",@progbits
	.sectionflags	@""
	.align	4
.nv.constant0._Z32gpu_matrix_add_elementwise_naivePfS_S_i:
	.zero		924


//--------------------- .nv.constant0._Z26gpu_matrix_add_elementwisePfS_S_i --------------------------
	.section	.nv.constant0._Z26gpu_matrix_add_elementwisePfS_S_i,"a",@progbits
	.sectionflags	@""
	.align	4
.nv.constant0._Z26gpu_matrix_add_elementwisePfS_S_i:
	.zero		924


//--------------------- SYMBOLS --------------------------

	.type		.nv.reservedSmem.offset0,@object
	.size		.nv.reservedSmem.offset0,0x4
